//
// Generated by NVIDIA NVVM Compiler
//
// Compiler Build ID: CL-36424714
// Cuda compilation tools, release 13.0, V13.0.88
// Based on NVVM 20.0.0
//

.version 9.0
.target sm_100
.address_size 64

	// .globl	_Z9vectorAddPKiS0_Pim

.visible .entry _Z9vectorAddPKiS0_Pim(
	.param .u64 .ptr .align 1 _Z9vectorAddPKiS0_Pim_param_0,
	.param .u64 .ptr .align 1 _Z9vectorAddPKiS0_Pim_param_1,
	.param .u64 .ptr .align 1 _Z9vectorAddPKiS0_Pim_param_2,
	.param .u64 _Z9vectorAddPKiS0_Pim_param_3
)
{
	.reg .pred 	%p<2>;
	.reg .b32 	%r<8>;
	.reg .b64 	%rd<13>;

	ld.param.u64 	%rd2, [_Z9vectorAddPKiS0_Pim_param_0];
	ld.param.u64 	%rd3, [_Z9vectorAddPKiS0_Pim_param_1];
	ld.param.u64 	%rd4, [_Z9vectorAddPKiS0_Pim_param_2];
	ld.param.u64 	%rd5, [_Z9vectorAddPKiS0_Pim_param_3];
	mov.u32 	%r1, %ctaid.x;
	mov.u32 	%r2, %ntid.x;
	mov.u32 	%r3, %tid.x;
	mad.lo.s32 	%r4, %r1, %r2, %r3;
	cvt.s64.s32 	%rd1, %r4;
	setp.le.u64 	%p1, %rd5, %rd1;
	@%p1 bra 	$L__BB0_2;
	cvta.to.global.u64 	%rd6, %rd2;
	cvta.to.global.u64 	%rd7, %rd3;
	cvta.to.global.u64 	%rd8, %rd4;
	shl.b64 	%rd9, %rd1, 2;
	add.s64 	%rd10, %rd6, %rd9;
	ld.global.nc.u32 	%r5, [%rd10];
	add.s64 	%rd11, %rd7, %rd9;
	ld.global.nc.u32 	%r6, [%rd11];
	add.s32 	%r7, %r6, %r5;
	add.s64 	%rd12, %rd8, %rd9;
	st.global.u32 	[%rd12], %r7;
$L__BB0_2:
	ret;

}


// ===== COMPILED SASS (sm_100) =====

	.target	sm_100

	.elftype	@"ET_EXEC"


//--------------------- .note.nv.tkinfo           --------------------------
	.section	.note.nv.tkinfo,"",@"SHT_NOTE"
	.sectionflags	@"SHF_NOTE_NV_TKINFO"
	.tkinfo
        /*0018*/ 	.word	0x00000002
        /*0030*/ 	.string	""
        /*0030*/ 	.string	"ptxas"
        /*0030*/ 	.string	"Cuda compilation tools, release 13.0, V13.0.88"
        /*0030*/ 	.string	"Build cuda_13.0.r13.0/compiler.36424714_0"
        /*0030*/ 	.string	"-arch sm_100 -m 64 "



//--------------------- .note.nv.cuinfo           --------------------------
	.section	.note.nv.cuinfo,"",@"SHT_NOTE"
	.sectionflags	@"SHF_NOTE_NV_CUINFO"
        /*0018*/ 	.short	0x0002
        /*001a*/ 	.short	0x0064
        /*001c*/ 	.short	0x0082
	.zero		2


//--------------------- .nv.info                  --------------------------
	.section	.nv.info,"",@"SHT_CUDA_INFO"
	.align	4


	//----- nvinfo : EIATTR_REGCOUNT
	.align		4
        /*0000*/ 	.byte	0x04, 0x2f
        /*0002*/ 	.short	(.L_1 - .L_0)
	.align		4
.L_0:
        /*0004*/ 	.word	index@(_Z9vectorAddPKiS0_Pim)
        /*0008*/ 	.word	0x0000000c


	//----- nvinfo : EIATTR_FRAME_SIZE
	.align		4
.L_1:
        /*000c*/ 	.byte	0x04, 0x11
        /*000e*/ 	.short	(.L_3 - .L_2)
	.align		4
.L_2:
        /*0010*/ 	.word	index@(_Z9vectorAddPKiS0_Pim)
        /*0014*/ 	.word	0x00000000


	//----- nvinfo : EIATTR_MIN_STACK_SIZE
	.align		4
.L_3:
        /*0018*/ 	.byte	0x04, 0x12
        /*001a*/ 	.short	(.L_5 - .L_4)
	.align		4
.L_4:
        /*001c*/ 	.word	index@(_Z9vectorAddPKiS0_Pim)
        /*0020*/ 	.word	0x00000000
.L_5:


//--------------------- .nv.compat                --------------------------
	.section	.nv.compat,"",@"SHT_CUDA_COMPAT_INFO"
	.align	4
        /*0000*/ 	.byte	0x02, 0x09, 0x00, 0x00, 0x02, 0x02, 0x01, 0x00, 0x02, 0x05, 0x05, 0x00, 0x03, 0x07, 0x01, 0x01
        /*0010*/ 	.byte	0x02, 0x03, 0x00, 0x00, 0x02, 0x06, 0x01, 0x00, 0x04, 0x0b, 0x08, 0x00, 0x09, 0x00, 0x00, 0x00
        /*0020*/ 	.byte	0x00, 0x00, 0x00, 0x00


//--------------------- .nv.info._Z9vectorAddPKiS0_Pim --------------------------
	.section	.nv.info._Z9vectorAddPKiS0_Pim,"",@"SHT_CUDA_INFO"
	.sectionflags	@""
	.align	4


	//----- nvinfo : EIATTR_CUDA_API_VERSION
	.align		4
        /*0000*/ 	.byte	0x04, 0x37
        /*0002*/ 	.short	(.L_7 - .L_6)
.L_6:
        /*0004*/ 	.word	0x00000082


	//----- nvinfo : EIATTR_KPARAM_INFO
	.align		4
.L_7:
        /*0008*/ 	.byte	0x04, 0x17
        /*000a*/ 	.short	(.L_9 - .L_8)
.L_8:
        /*000c*/ 	.word	0x00000000
        /*0010*/ 	.short	0x0003
        /*0012*/ 	.short	0x0018
        /*0014*/ 	.byte	0x00, 0xf0, 0x21, 0x00


	//----- nvinfo : EIATTR_KPARAM_INFO
	.align		4
.L_9:
        /*0018*/ 	.byte	0x04, 0x17
        /*001a*/ 	.short	(.L_11 - .L_10)
.L_10:
        /*001c*/ 	.word	0x00000000
        /*0020*/ 	.short	0x0002
        /*0022*/ 	.short	0x0010
        /*0024*/ 	.byte	0x00, 0xf5, 0x21, 0x00


	//----- nvinfo : EIATTR_KPARAM_INFO
	.align		4
.L_11:
        /*0028*/ 	.byte	0x04, 0x17
        /*002a*/ 	.short	(.L_13 - .L_12)
.L_12:
        /*002c*/ 	.word	0x00000000
        /*0030*/ 	.short	0x0001
        /*0032*/ 	.short	0x0008
        /*0034*/ 	.byte	0x00, 0xf5, 0x21, 0x00


	//----- nvinfo : EIATTR_KPARAM_INFO
	.align		4
.L_13:
        /*0038*/ 	.byte	0x04, 0x17
        /*003a*/ 	.short	(.L_15 - .L_14)
.L_14:
        /*003c*/ 	.word	0x00000000
        /*0040*/ 	.short	0x0000
        /*0042*/ 	.short	0x0000
        /*0044*/ 	.byte	0x00, 0xf5, 0x21, 0x00


	//----- nvinfo : EIATTR_SPARSE_MMA_MASK
	.align		4
.L_15:
        /*0048*/ 	.byte	0x03, 0x50
        /*004a*/ 	.short	0x0000


	//----- nvinfo : EIATTR_MAXREG_COUNT
	.align		4
        /*004c*/ 	.byte	0x03, 0x1b
        /*004e*/ 	.short	0x00ff


	//----- nvinfo : EIATTR_MERCURY_ISA_VERSION
	.align		4
        /*0050*/ 	.byte	0x03, 0x5f
        /*0052*/ 	.short	0x0101


	//----- nvinfo : EIATTR_VRC_CTA_INIT_COUNT
	.align		4
        /*0054*/ 	.byte	0x02, 0x4a
	.zero		1
	.zero		1


	//----- nvinfo : EIATTR_EXIT_INSTR_OFFSETS
	.align		4
        /*0058*/ 	.byte	0x04, 0x1c
        /*005a*/ 	.short	(.L_17 - .L_16)


	//   ....[0]....
.L_16:
        /*005c*/ 	.word	0x00000090


	//   ....[1]....
        /*0060*/ 	.word	0x00000190


	//----- nvinfo : EIATTR_CBANK_PARAM_SIZE
	.align		4
.L_17:
        /*0064*/ 	.byte	0x03, 0x19
        /*0066*/ 	.short	0x0020


	//----- nvinfo : EIATTR_PARAM_CBANK
	.align		4
        /*0068*/ 	.byte	0x04, 0x0a
        /*006a*/ 	.short	(.L_19 - .L_18)
	.align		4
.L_18:
        /*006c*/ 	.word	index@(.nv.constant0._Z9vectorAddPKiS0_Pim)
        /*0070*/ 	.short	0x0380
        /*0072*/ 	.short	0x0020


	//----- nvinfo : EIATTR_SW_WAR
	.align		4
.L_19:
        /*0074*/ 	.byte	0x04, 0x36
        /*0076*/ 	.short	(.L_21 - .L_20)
.L_20:
        /*0078*/ 	.word	0x00000008
.L_21:


//--------------------- .nv.callgraph             --------------------------
	.section	.nv.callgraph,"",@"SHT_CUDA_CALLGRAPH"
	.align	4
	.sectionentsize	8
	.align		4
        /*0000*/ 	.word	0x00000000
	.align		4
        /*0004*/ 	.word	0xffffffff
	.align		4
        /*0008*/ 	.word	0x00000000
	.align		4
        /*000c*/ 	.word	0xfffffffe
	.align		4
        /*0010*/ 	.word	0x00000000
	.align		4
        /*0014*/ 	.word	0xfffffffd
	.align		4
        /*0018*/ 	.word	0x00000000
	.align		4
        /*001c*/ 	.word	0xfffffffc


//--------------------- .text._Z9vectorAddPKiS0_Pim --------------------------
	.section	.text._Z9vectorAddPKiS0_Pim,"ax",@progbits
	.align	128
        .global         _Z9vectorAddPKiS0_Pim
        .type           _Z9vectorAddPKiS0_Pim,@function
        .size           _Z9vectorAddPKiS0_Pim,(.L_x_1 - _Z9vectorAddPKiS0_Pim)
        .other          _Z9vectorAddPKiS0_Pim,@"STO_CUDA_ENTRY STV_DEFAULT"
_Z9vectorAddPKiS0_Pim:
.text._Z9vectorAddPKiS0_Pim:
[----:B------:R-:W-:Y:S01]  /*0000*/  LDC R1, c[0x0][0x37c] ;  /* 0x0000df00ff017b82 */ /* 0x000fe20000000800 */
[----:B------:R-:W0:Y:S07]  /*0010*/  S2R R3, SR_TID.X ;  /* 0x0000000000037919 */ /* 0x000e2e0000002100 */
[----:B------:R-:W0:Y:S01]  /*0020*/  S2UR UR4, SR_CTAID.X ;  /* 0x00000000000479c3 */ /* 0x000e220000002500 */
[----:B------:R-:W1:Y:S07]  /*0030*/  LDCU.64 UR6, c[0x0][0x398] ;  /* 0x00007300ff0677ac */ /* 0x000e6e0008000a00 */
[----:B------:R-:W0:Y:S02]  /*0040*/  LDC R0, c[0x0][0x360] ;  /* 0x0000d800ff007b82 */ /* 0x000e240000000800 */
[----:B0-----:R-:W-:-:S05]  /*0050*/  IMAD R0, R0, UR4, R3 ;  /* 0x0000000400007c24 */ /* 0x001fca000f8e0203 */
[----:B-1----:R-:W-:Y:S02]  /*0060*/  ISETP.GE.U32.AND P0, PT, R0, UR6, PT ;  /* 0x0000000600007c0c */ /* 0x002fe4000bf06070 */
[----:B------:R-:W-:-:S04]  /*0070*/  SHF.R.S32.HI R3, RZ, 0x1f, R0 ;  /* 0x0000001fff037819 */ /* 0x000fc80000011400 */
[----:B------:R-:W-:-:S13]  /*0080*/  ISETP.GE.U32.AND.EX P0, PT, R3, UR7, PT, P0 ;  /* 0x0000000703007c0c */ /* 0x000fda000bf06100 */
[----:B------:R-:W-:Y:S05]  /*0090*/  @P0 EXIT ;  /* 0x000000000000094d */ /* 0x000fea0003800000 */
[----:B------:R-:W0:Y:S01]  /*00a0*/  LDCU.128 UR8, c[0x0][0x380] ;  /* 0x00007000ff0877ac */ /* 0x000e220008000c00 */
[C---:B------:R-:W-:Y:S01]  /*00b0*/  IMAD.SHL.U32 R6, R0.reuse, 0x4, RZ ;  /* 0x0000000400067824 */ /* 0x040fe200078e00ff */
[----:B------:R-:W-:Y:S01]  /*00c0*/  SHF.L.U64.HI R0, R0, 0x2, R3 ;  /* 0x0000000200007819 */ /* 0x000fe20000010203 */
[----:B------:R-:W1:Y:S01]  /*00d0*/  LDCU.64 UR4, c[0x0][0x358] ;  /* 0x00006b00ff0477ac */ /* 0x000e620008000a00 */
[----:B------:R-:W2:Y:S02]  /*00e0*/  LDCU.64 UR6, c[0x0][0x390] ;  /* 0x00007200ff0677ac */ /* 0x000ea40008000a00 */
[C---:B0-----:R-:W-:Y:S02]  /*00f0*/  IADD3 R4, P1, PT, R6.reuse, UR10, RZ ;  /* 0x0000000a06047c10 */ /* 0x041fe4000ff3e0ff */
[----:B------:R-:W-:Y:S02]  /*0100*/  IADD3 R2, P0, PT, R6, UR8, RZ ;  /* 0x0000000806027c10 */ /* 0x000fe4000ff1e0ff */
[----:B------:R-:W-:-:S02]  /*0110*/  IADD3.X R5, PT, PT, R0, UR11, RZ, P1, !PT ;  /* 0x0000000b00057c10 */ /* 0x000fc40008ffe4ff */
[----:B------:R-:W-:-:S04]  /*0120*/  IADD3.X R3, PT, PT, R0, UR9, RZ, P0, !PT ;  /* 0x0000000900037c10 */ /* 0x000fc800087fe4ff */
[----:B-1----:R-:W3:Y:S04]  /*0130*/  LDG.E.CONSTANT R5, desc[UR4][R4.64] ;  /* 0x0000000404057981 */ /* 0x002ee8000c1e9900 */
[----:B------:R-:W3:Y:S01]  /*0140*/  LDG.E.CONSTANT R2, desc[UR4][R2.64] ;  /* 0x0000000402027981 */ /* 0x000ee2000c1e9900 */
[----:B--2---:R-:W-:-:S04]  /*0150*/  IADD3 R6, P0, PT, R6, UR6, RZ ;  /* 0x0000000606067c10 */ /* 0x004fc8000ff1e0ff */
[----:B------:R-:W-:Y:S01]  /*0160*/  IADD3.X R7, PT, PT, R0, UR7, RZ, P0, !PT ;  /* 0x0000000700077c10 */ /* 0x000fe200087fe4ff */
[----:B---3--:R-:W-:-:S05]  /*0170*/  IMAD.IADD R9, R2, 0x1, R5 ;  /* 0x0000000102097824 */ /* 0x008fca00078e0205 */
[----:B------:R-:W-:Y:S01]  /*0180*/  STG.E desc[UR4][R6.64], R9 ;  /* 0x0000000906007986 */ /* 0x000fe2000c101904 */
[----:B------:R-:W-:Y:S05]  /*0190*/  EXIT ;  /* 0x000000000000794d */ /* 0x000fea0003800000 */
.L_x_0:
[----:B------:R-:W-:-:S00]  /*01a0*/  BRA `(.L_x_0) ;  /* 0xfffffffc00fc7947 */ /* 0x000fc0000383ffff */
[----:B------:R-:W-:-:S00]  /*01b0*/  NOP ;  /* 0x0000000000007918 */ /* 0x000fc00000000000 */
        /* <DEDUP_REMOVED lines=12> */
.L_x_1:


//--------------------- .nv.shared.reserved.0     --------------------------
	.section	.nv.shared.reserved.0,"aw",@nobits
	.weak		__nv_reservedSMEM_offset_0_alias
	.size		__nv_reservedSMEM_offset_0_alias, 0, 64
	.other		__nv_reservedSMEM_offset_0_alias,@"STO_CUDA_RESERVED_SHARED STV_DEFAULT"
__nv_reservedSMEM_offset_0_alias:
	.zero		0
	.zero		64


//--------------------- .nv.constant0._Z9vectorAddPKiS0_Pim --------------------------
	.section	.nv.constant0._Z9vectorAddPKiS0_Pim,"a",@progbits
	.sectionflags	@""
	.align	4
.nv.constant0._Z9vectorAddPKiS0_Pim:
	.zero		928


//--------------------- SYMBOLS --------------------------

	.type		.nv.reservedSmem.offset0,@object
	.size		.nv.reservedSmem.offset0,0x4
